	.headerflags	@"EF_CUDA_TEXMODE_UNIFIED EF_CUDA_64BIT_ADDRESS EF_CUDA_ACCELERATORS EF_CUDA_SM90 EF_CUDA_VIRTUAL_SM(EF_CUDA_SM90)"
	.elftype	@"ET_EXEC"


//--------------------- .nv.info                  --------------------------
	.section	.nv.info,"",@"SHT_CUDA_INFO"
	.align	4


	//----- nvinfo : EIATTR_REGCOUNT
	.align		4
        /*0000*/ 	.byte	0x04, 0x2f
        /*0002*/ 	.short	(.L_1 - .L_0)
	.align		4
.L_0:
        /*0004*/ 	.word	index@(triton_poi_fused_convolution_relu_threshold_backward_19)
        /*0008*/ 	.word	0x0000000c


	//----- nvinfo : EIATTR_MIN_STACK_SIZE
	.align		4
.L_1:
        /*000c*/ 	.byte	0x04, 0x12
        /*000e*/ 	.short	(.L_3 - .L_2)
	.align		4
.L_2:
        /*0010*/ 	.word	index@(triton_poi_fused_convolution_relu_threshold_backward_19)
        /*0014*/ 	.word	0x00000000


	//----- nvinfo : EIATTR_FRAME_SIZE
	.align		4
.L_3:
        /*0018*/ 	.byte	0x04, 0x11
        /*001a*/ 	.short	(.L_5 - .L_4)
	.align		4
.L_4:
        /*001c*/ 	.word	index@(triton_poi_fused_convolution_relu_threshold_backward_19)
        /*0020*/ 	.word	0x00000000


	//----- nvinfo : EIATTR_MIN_STACK_SIZE
	.align		4
.L_5:
        /*0024*/ 	.byte	0x04, 0x12
        /*0026*/ 	.short	(.L_7 - .L_6)
	.align		4
.L_6:
        /*0028*/ 	.word	index@(triton_poi_fused_convolution_relu_threshold_backward_19)
        /*002c*/ 	.word	0x00000000
.L_7:


//--------------------- .nv.info.triton_poi_fused_convolution_relu_threshold_backward_19 --------------------------
	.section	.nv.info.triton_poi_fused_convolution_relu_threshold_backward_19,"",@"SHT_CUDA_INFO"
	.sectionflags	@""
	.align	4


	//----- nvinfo : EIATTR_CUDA_API_VERSION
	.align		4
        /*0000*/ 	.byte	0x04, 0x37
        /*0002*/ 	.short	(.L_9 - .L_8)
.L_8:
        /*0004*/ 	.word	0x0000007c


	//----- nvinfo : EIATTR_KPARAM_INFO
	.align		4
.L_9:
        /*0008*/ 	.byte	0x04, 0x17
        /*000a*/ 	.short	(.L_11 - .L_10)
.L_10:
        /*000c*/ 	.word	0x00000000
        /*0010*/ 	.short	0x0003
        /*0012*/ 	.short	0x0018
        /*0014*/ 	.byte	0x00, 0xf0, 0x11, 0x00


	//----- nvinfo : EIATTR_KPARAM_INFO
	.align		4
.L_11:
        /*0018*/ 	.byte	0x04, 0x17
        /*001a*/ 	.short	(.L_13 - .L_12)
.L_12:
        /*001c*/ 	.word	0x00000000
        /*0020*/ 	.short	0x0002
        /*0022*/ 	.short	0x0010
        /*0024*/ 	.byte	0x00, 0xf4, 0x21, 0x00


	//----- nvinfo : EIATTR_KPARAM_INFO
	.align		4
.L_13:
        /*0028*/ 	.byte	0x04, 0x17
        /*002a*/ 	.short	(.L_15 - .L_14)
.L_14:
        /*002c*/ 	.word	0x00000000
        /*0030*/ 	.short	0x0001
        /*0032*/ 	.short	0x0008
        /*0034*/ 	.byte	0x00, 0xf4, 0x21, 0x00


	//----- nvinfo : EIATTR_KPARAM_INFO
	.align		4
.L_15:
        /*0038*/ 	.byte	0x04, 0x17
        /*003a*/ 	.short	(.L_17 - .L_16)
.L_16:
        /*003c*/ 	.word	0x00000000
        /*0040*/ 	.short	0x0000
        /*0042*/ 	.short	0x0000
        /*0044*/ 	.byte	0x00, 0xf4, 0x21, 0x00


	//----- nvinfo : EIATTR_SPARSE_MMA_MASK
	.align		4
.L_17:
        /*0048*/ 	.byte	0x03, 0x50
        /*004a*/ 	.short	0x0000


	//----- nvinfo : EIATTR_MAXREG_COUNT
	.align		4
        /*004c*/ 	.byte	0x03, 0x1b
        /*004e*/ 	.short	0x00ff


	//----- nvinfo : EIATTR_EXIT_INSTR_OFFSETS
	.align		4
        /*0050*/ 	.byte	0x04, 0x1c
        /*0052*/ 	.short	(.L_19 - .L_18)


	//   ....[0]....
.L_18:
        /*0054*/ 	.word	0x00000240


	//----- nvinfo : EIATTR_REQNTID
	.align		4
.L_19:
        /*0058*/ 	.byte	0x04, 0x10
        /*005a*/ 	.short	(.L_21 - .L_20)
.L_20:
        /*005c*/ 	.word	0x00000080
        /*0060*/ 	.word	0x00000001
        /*0064*/ 	.word	0x00000001


	//----- nvinfo : EIATTR_CBANK_PARAM_SIZE
	.align		4
.L_21:
        /*0068*/ 	.byte	0x03, 0x19
        /*006a*/ 	.short	0x001c


	//----- nvinfo : EIATTR_PARAM_CBANK
	.align		4
        /*006c*/ 	.byte	0x04, 0x0a
        /*006e*/ 	.short	(.L_23 - .L_22)
	.align		4
.L_22:
        /*0070*/ 	.word	index@(.nv.constant0.triton_poi_fused_convolution_relu_threshold_backward_19)
        /*0074*/ 	.short	0x0210
        /*0076*/ 	.short	0x001c


	//----- nvinfo : EIATTR_SW_WAR
	.align		4
.L_23:
        /*0078*/ 	.byte	0x04, 0x36
        /*007a*/ 	.short	(.L_25 - .L_24)
.L_24:
        /*007c*/ 	.word	0x00000008
.L_25:


//--------------------- .nv.callgraph             --------------------------
	.section	.nv.callgraph,"",@"SHT_CUDA_CALLGRAPH"
	.align	4
	.sectionentsize	8
	.align		4
        /*0000*/ 	.word	0x00000000
	.align		4
        /*0004*/ 	.word	0xffffffff
	.align		4
        /*0008*/ 	.word	0x00000000
	.align		4
        /*000c*/ 	.word	0xfffffffe
	.align		4
        /*0010*/ 	.word	0x00000000
	.align		4
        /*0014*/ 	.word	0xfffffffd
	.align		4
        /*0018*/ 	.word	0x00000000
	.align		4
        /*001c*/ 	.word	0xfffffffc


//--------------------- .text.triton_poi_fused_convolution_relu_threshold_backward_19 --------------------------
	.section	.text.triton_poi_fused_convolution_relu_threshold_backward_19,"ax",@progbits
	.align	128
        .global         triton_poi_fused_convolution_relu_threshold_backward_19
        .type           triton_poi_fused_convolution_relu_threshold_backward_19,@function
        .size           triton_poi_fused_convolution_relu_threshold_backward_19,(.L_x_1 - triton_poi_fused_convolution_relu_threshold_backward_19)
        .other          triton_poi_fused_convolution_relu_threshold_backward_19,@"STO_CUDA_ENTRY STV_DEFAULT"
triton_poi_fused_convolution_relu_threshold_backward_19:
.text.triton_poi_fused_convolution_relu_threshold_backward_19:
[----:B------:R-:W-:Y:S01]  /*0000*/  LDC R1, c[0x0][0x28] ;  /* 0x00000a00ff017b82 */ /* 0x000fe20000000800 */
[----:B------:R-:W1:Y:S07]  /*0010*/  S2R R0, SR_TID.X ;  /* 0x0000000000007919 */ /* 0x000e6e0000002100 */
[----:B------:R-:W2:Y:S01]  /*0020*/  LDC.64 R2, c[0x0][0x210] ;  /* 0x00008400ff027b82 */ /* 0x000ea20000000a00 */
[----:B------:R-:W-:Y:S01]  /*0030*/  ULDC.64 UR4, c[0x0][0x208] ;  /* 0x0000820000047ab9 */ /* 0x000fe20000000a00 */
[----:B------:R-:W-:Y:S01]  /*0040*/  ULDC.64 UR6, c[0x0][0x220] ;  /* 0x0000880000067ab9 */ /* 0x000fe20000000a00 */
[----:B------:R-:W3:Y:S05]  /*0050*/  S2R R7, SR_CTAID.X ;  /* 0x0000000000077919 */ /* 0x000eea0000002500 */
[----:B------:R-:W4:Y:S01]  /*0060*/  LDC.64 R4, c[0x0][0x218] ;  /* 0x00008600ff047b82 */ /* 0x000f220000000a00 */
[----:B-1----:R-:W-:Y:S01]  /*0070*/  IMAD.SHL.U32 R0, R0, 0x2, RZ ;  /* 0x0000000200007824 */ /* 0x002fe200078e00ff */
[----:B---3--:R-:W-:-:S04]  /*0080*/  SHF.R.S32.HI R6, RZ, 0x17, R7 ;  /* 0x00000017ff067819 */ /* 0x008fc80000011407 */
[----:B------:R-:W-:Y:S02]  /*0090*/  LOP3.LUT R0, R0, 0xfe, RZ, 0xc0, !PT ;  /* 0x000000fe00007812 */ /* 0x000fe400078ec0ff */
[----:B------:R-:W-:-:S03]  /*00a0*/  SGXT R6, R6, 0x1 ;  /* 0x000000010606781a */ /* 0x000fc60000000200 */
[----:B------:R-:W-:-:S04]  /*00b0*/  IMAD R7, R7, 0x100, R0 ;  /* 0x0000010007077824 */ /* 0x000fc800078e0200 */
[----:B--2---:R-:W-:Y:S01]  /*00c0*/  IMAD.WIDE R2, R7, 0x4, R2 ;  /* 0x0000000407027825 */ /* 0x004fe200078e0202 */
[----:B------:R-:W-:-:S04]  /*00d0*/  LEA.HI R6, R6, R7, RZ, 0x2 ;  /* 0x0000000706067211 */ /* 0x000fc800078f10ff */
[--C-:B------:R-:W-:Y:S01]  /*00e0*/  SHF.R.S32.HI R0, RZ, 0x2, R6.reuse ;  /* 0x00000002ff007819 */ /* 0x100fe20000011406 */
[----:B------:R-:W2:Y:S01]  /*00f0*/  LDG.E.64 R2, desc[UR4][R2.64] ;  /* 0x0000000402027981 */ /* 0x000ea2000c1e1b00 */
[----:B------:R-:W-:-:S04]  /*0100*/  SHF.R.S32.HI R9, RZ, 0x1f, R6 ;  /* 0x0000001fff097819 */ /* 0x000fc80000011406 */
[----:B------:R-:W-:-:S04]  /*0110*/  LEA.HI R9, R9, R0, RZ, 0x8 ;  /* 0x0000000009097211 */ /* 0x000fc800078f40ff */
[----:B------:R-:W-:-:S05]  /*0120*/  LOP3.LUT R9, R9, 0xffffff00, RZ, 0xc0, !PT ;  /* 0xffffff0009097812 */ /* 0x000fca00078ec0ff */
[----:B------:R-:W-:-:S04]  /*0130*/  IMAD.IADD R9, R0, 0x1, -R9 ;  /* 0x0000000100097824 */ /* 0x000fc800078e0a09 */
[----:B----4-:R-:W-:-:S06]  /*0140*/  IMAD.WIDE R4, R9, 0x4, R4 ;  /* 0x0000000409047825 */ /* 0x010fcc00078e0204 */
[----:B------:R-:W2:Y:S02]  /*0150*/  LDG.E.EL R4, desc[UR4][R4.64] ;  /* 0x0000000404047981 */ /* 0x000ea4000c2e1900 */
[C-C-:B--2---:R-:W-:Y:S01]  /*0160*/  FADD R0, R2.reuse, R4.reuse ;  /* 0x0000000402007221 */ /* 0x144fe20000000000 */
[C---:B------:R-:W-:Y:S01]  /*0170*/  FADD R6, R3.reuse, R4 ;  /* 0x0000000403067221 */ /* 0x040fe20000000000 */
[-C--:B------:R-:W-:Y:S02]  /*0180*/  FSETP.GEU.AND P1, PT, R2, -R4.reuse, PT ;  /* 0x800000040200720b */ /* 0x080fe40003f2e000 */
[----:B------:R-:W-:Y:S02]  /*0190*/  FSETP.GEU.AND P0, PT, R3, -R4, PT ;  /* 0x800000040300720b */ /* 0x000fe40003f0e000 */
[----:B------:R-:W-:Y:S02]  /*01a0*/  FSEL R0, R0, RZ, P1 ;  /* 0x000000ff00007208 */ /* 0x000fe40000800000 */
[----:B------:R-:W-:-:S02]  /*01b0*/  FSEL R6, R6, RZ, P0 ;  /* 0x000000ff06067208 */ /* 0x000fc40000000000 */
[----:B------:R-:W-:Y:S02]  /*01c0*/  FSETP.GTU.AND P1, PT, R0, RZ, PT ;  /* 0x000000ff0000720b */ /* 0x000fe40003f2c000 */
[----:B------:R-:W-:Y:S02]  /*01d0*/  FSETP.GTU.AND P0, PT, R6, RZ, PT ;  /* 0x000000ff0600720b */ /* 0x000fe40003f0c000 */
[----:B------:R-:W-:Y:S02]  /*01e0*/  SEL R0, RZ, 0x1, P1 ;  /* 0x00000001ff007807 */ /* 0x000fe40000800000 */
[----:B------:R-:W-:Y:S02]  /*01f0*/  SEL R5, RZ, 0x100, P0 ;  /* 0x00000100ff057807 */ /* 0x000fe40000000000 */
[----:B------:R-:W-:-:S03]  /*0200*/  IADD3 R2, P2, R7, UR6, RZ ;  /* 0x0000000607027c10 */ /* 0x000fc6000ff5e0ff */
[----:B------:R-:W-:Y:S01]  /*0210*/  IMAD.IADD R5, R0, 0x1, R5 ;  /* 0x0000000100057824 */ /* 0x000fe200078e0205 */
[----:B------:R-:W-:-:S05]  /*0220*/  LEA.HI.X.SX32 R3, R7, UR7, 0x1, P2 ;  /* 0x0000000707037c11 */ /* 0x000fca00090f0eff */
[----:B------:R-:W-:Y:S01]  /*0230*/  STG.E.U16 desc[UR4][R2.64], R5 ;  /* 0x0000000502007986 */ /* 0x000fe2000c101504 */
[----:B------:R-:W-:Y:S05]  /*0240*/  EXIT ;  /* 0x000000000000794d */ /* 0x000fea0003800000 */
.L_x_0:
[----:B------:R-:W-:-:S00]  /*0250*/  BRA `(.L_x_0) ;  /* 0xfffffffc00fc7947 */ /* 0x000fc0000383ffff */
[----:B------:R-:W-:-:S00]  /*0260*/  NOP ;  /* 0x0000000000007918 */ /* 0x000fc00000000000 */
        /* <DEDUP_REMOVED lines=9> */
.L_x_1:


//--------------------- .nv.constant0.triton_poi_fused_convolution_relu_threshold_backward_19 --------------------------
	.section	.nv.constant0.triton_poi_fused_convolution_relu_threshold_backward_19,"a",@progbits
	.sectionflags	@""
	.align	4
.nv.constant0.triton_poi_fused_convolution_relu_threshold_backward_19:
	.zero		556
